	.headerflags	@"EF_CUDA_TEXMODE_UNIFIED EF_CUDA_64BIT_ADDRESS EF_CUDA_ACCELERATORS EF_CUDA_SM90 EF_CUDA_VIRTUAL_SM(EF_CUDA_SM90)"
	.elftype	@"ET_EXEC"


//--------------------- .nv.info                  --------------------------
	.section	.nv.info,"",@"SHT_CUDA_INFO"
	.align	4


	//----- nvinfo : EIATTR_REGCOUNT
	.align		4
        /*0000*/ 	.byte	0x04, 0x2f
        /*0002*/ 	.short	(.L_1 - .L_0)
	.align		4
.L_0:
        /*0004*/ 	.word	index@(triton_mm)
        /*0008*/ 	.word	0x00000060


	//----- nvinfo : EIATTR_MIN_STACK_SIZE
	.align		4
.L_1:
        /*000c*/ 	.byte	0x04, 0x12
        /*000e*/ 	.short	(.L_3 - .L_2)
	.align		4
.L_2:
        /*0010*/ 	.word	index@(triton_mm)
        /*0014*/ 	.word	0x00000000


	//----- nvinfo : EIATTR_FRAME_SIZE
	.align		4
.L_3:
        /*0018*/ 	.byte	0x04, 0x11
        /*001a*/ 	.short	(.L_5 - .L_4)
	.align		4
.L_4:
        /*001c*/ 	.word	index@(triton_mm)
        /*0020*/ 	.word	0x00000000


	//----- nvinfo : EIATTR_MIN_STACK_SIZE
	.align		4
.L_5:
        /*0024*/ 	.byte	0x04, 0x12
        /*0026*/ 	.short	(.L_7 - .L_6)
	.align		4
.L_6:
        /*0028*/ 	.word	index@(triton_mm)
        /*002c*/ 	.word	0x00000000
.L_7:


//--------------------- .nv.info.triton_mm        --------------------------
	.section	.nv.info.triton_mm,"",@"SHT_CUDA_INFO"
	.sectionflags	@""
	.align	4


	//----- nvinfo : EIATTR_CUDA_API_VERSION
	.align		4
        /*0000*/ 	.byte	0x04, 0x37
        /*0002*/ 	.short	(.L_9 - .L_8)
.L_8:
        /*0004*/ 	.word	0x0000007c


	//----- nvinfo : EIATTR_KPARAM_INFO
	.align		4
.L_9:
        /*0008*/ 	.byte	0x04, 0x17
        /*000a*/ 	.short	(.L_11 - .L_10)
.L_10:
        /*000c*/ 	.word	0x00000000
        /*0010*/ 	.short	0x0003
        /*0012*/ 	.short	0x0018
        /*0014*/ 	.byte	0x00, 0xf0, 0x11, 0x00


	//----- nvinfo : EIATTR_KPARAM_INFO
	.align		4
.L_11:
        /*0018*/ 	.byte	0x04, 0x17
        /*001a*/ 	.short	(.L_13 - .L_12)
.L_12:
        /*001c*/ 	.word	0x00000000
        /*0020*/ 	.short	0x0002
        /*0022*/ 	.short	0x0010
        /*0024*/ 	.byte	0x00, 0xf0, 0x21, 0x00


	//----- nvinfo : EIATTR_KPARAM_INFO
	.align		4
.L_13:
        /*0028*/ 	.byte	0x04, 0x17
        /*002a*/ 	.short	(.L_15 - .L_14)
.L_14:
        /*002c*/ 	.word	0x00000000
        /*0030*/ 	.short	0x0001
        /*0032*/ 	.short	0x0008
        /*0034*/ 	.byte	0x00, 0xf0, 0x21, 0x00


	//----- nvinfo : EIATTR_KPARAM_INFO
	.align		4
.L_15:
        /*0038*/ 	.byte	0x04, 0x17
        /*003a*/ 	.short	(.L_17 - .L_16)
.L_16:
        /*003c*/ 	.word	0x00000000
        /*0040*/ 	.short	0x0000
        /*0042*/ 	.short	0x0000
        /*0044*/ 	.byte	0x00, 0xf0, 0x21, 0x00


	//----- nvinfo : EIATTR_SPARSE_MMA_MASK
	.align		4
.L_17:
        /*0048*/ 	.byte	0x03, 0x50
        /*004a*/ 	.short	0x0000


	//----- nvinfo : EIATTR_MAXREG_COUNT
	.align		4
        /*004c*/ 	.byte	0x03, 0x1b
        /*004e*/ 	.short	0x00ff


	//----- nvinfo : EIATTR_COOP_GROUP_MASK_REGIDS
	.align		4
        /*0050*/ 	.byte	0x04, 0x29
        /*0052*/ 	.short	(.L_19 - .L_18)


	//   ....[0]....
.L_18:
        /*0054*/ 	.word	0xffffffff


	//----- nvinfo : EIATTR_COOP_GROUP_INSTR_OFFSETS
	.align		4
.L_19:
        /*0058*/ 	.byte	0x04, 0x28
        /*005a*/ 	.short	(.L_21 - .L_20)


	//   ....[0]....
.L_20:
        /*005c*/ 	.word	0x00000e00


	//----- nvinfo : EIATTR_EXIT_INSTR_OFFSETS
	.align		4
.L_21:
        /*0060*/ 	.byte	0x04, 0x1c
        /*0062*/ 	.short	(.L_23 - .L_22)


	//   ....[0]....
.L_22:
        /*0064*/ 	.word	0x00000040


	//   ....[1]....
        /*0068*/ 	.word	0x00001b80


	//   ....[2]....
        /*006c*/ 	.word	0x00001bd0


	//----- nvinfo : EIATTR_MAX_THREADS
	.align		4
.L_23:
        /*0070*/ 	.byte	0x04, 0x05
        /*0072*/ 	.short	(.L_25 - .L_24)
.L_24:
        /*0074*/ 	.word	0x00000080
        /*0078*/ 	.word	0x00000001
        /*007c*/ 	.word	0x00000001


	//----- nvinfo : EIATTR_CBANK_PARAM_SIZE
	.align		4
.L_25:
        /*0080*/ 	.byte	0x03, 0x19
        /*0082*/ 	.short	0x001c


	//----- nvinfo : EIATTR_PARAM_CBANK
	.align		4
        /*0084*/ 	.byte	0x04, 0x0a
        /*0086*/ 	.short	(.L_27 - .L_26)
	.align		4
.L_26:
        /*0088*/ 	.word	index@(.nv.constant0.triton_mm)
        /*008c*/ 	.short	0x0210
        /*008e*/ 	.short	0x001c


	//----- nvinfo : EIATTR_SW_WAR
	.align		4
.L_27:
        /*0090*/ 	.byte	0x04, 0x36
        /*0092*/ 	.short	(.L_29 - .L_28)
.L_28:
        /*0094*/ 	.word	0x00000008
.L_29:


//--------------------- .nv.callgraph             --------------------------
	.section	.nv.callgraph,"",@"SHT_CUDA_CALLGRAPH"
	.align	4
	.sectionentsize	8
	.align		4
        /*0000*/ 	.word	0x00000000
	.align		4
        /*0004*/ 	.word	0xffffffff
	.align		4
        /*0008*/ 	.word	0x00000000
	.align		4
        /*000c*/ 	.word	0xfffffffe
	.align		4
        /*0010*/ 	.word	0x00000000
	.align		4
        /*0014*/ 	.word	0xfffffffd
	.align		4
        /*0018*/ 	.word	0x00000000
	.align		4
        /*001c*/ 	.word	0xfffffffc


//--------------------- .text.triton_mm           --------------------------
	.section	.text.triton_mm,"ax",@progbits
	.sectionflags	@"SHF_BARRIERS=1"
	.align	128
        .global         triton_mm
        .type           triton_mm,@function
        .size           triton_mm,(.L_x_2 - triton_mm)
        .other          triton_mm,@"STO_CUDA_ENTRY STV_DEFAULT"
triton_mm:
.text.triton_mm:
[----:B------:R-:W1:Y:S02]  /*0000*/  LDC R1, c[0x0][0x28] ;  /* 0x00000a00ff017b82 */ /* 0x000e640000000800 */
[----:B------:R-:W2:Y:S02]  /*0010*/  LDC R0, c[0x0][0x228] ;  /* 0x00008a00ff007b82 */ /* 0x000ea40000000800 */
[----:B--2---:R-:W-:-:S05]  /*0020*/  IMAD R2, R0, 0xc00, RZ ;  /* 0x00000c0000027824 */ /* 0x004fca00078e02ff */
[----:B------:R-:W-:-:S13]  /*0030*/  ISETP.NE.AND P0, PT, R2, RZ, PT ;  /* 0x000000ff0200720c */ /* 0x000fda0003f05270 */
[----:B------:R-:W-:Y:S05]  /*0040*/  @!P0 EXIT ;  /* 0x000000000000894d */ /* 0x000fea0003800000 */
[----:B------:R-:W2:Y:S01]  /*0050*/  S2R R12, SR_CTAID.X ;  /* 0x00000000000c7919 */ /* 0x000ea20000002500 */
[----:B------:R-:W-:Y:S01]  /*0060*/  VIADD R2, R0, 0x7f ;  /* 0x0000007f00027836 */ /* 0x000fe20000000000 */
[----:B------:R-:W-:Y:S01]  /*0070*/  IABS R14, R0 ;  /* 0x00000000000e7213 */ /* 0x000fe20000000000 */
[----:B------:R-:W3:Y:S01]  /*0080*/  S2UR UR18, SR_CgaCtaId ;  /* 0x00000000001279c3 */ /* 0x000ee20000008800 */
[----:B------:R-:W4:Y:S01]  /*0090*/  S2R R20, SR_TID.X ;  /* 0x0000000000147919 */ /* 0x000f220000002100 */
[----:B------:R-:W-:Y:S01]  /*00a0*/  UMOV UR4, 0x400 ;  /* 0x0000040000047882 */ /* 0x000fe20000000000 */
[----:B------:R-:W-:Y:S01]  /*00b0*/  SHF.R.S32.HI R3, RZ, 0x1f, R2 ;  /* 0x0000001fff037819 */ /* 0x000fe20000011402 */
[----:B------:R-:W-:Y:S01]  /*00c0*/  ULDC.64 UR22, c[0x0][0x208] ;  /* 0x0000820000167ab9 */ /* 0x000fe20000000a00 */
[----:B------:R-:W-:Y:S02]  /*00d0*/  CS2R R56, SRZ ;  /* 0x0000000000387805 */ /* 0x000fe4000001ff00 */
[----:B------:R-:W-:-:S02]  /*00e0*/  CS2R R58, SRZ ;  /* 0x00000000003a7805 */ /* 0x000fc4000001ff00 */
[----:B------:R-:W-:Y:S02]  /*00f0*/  LEA.HI R3, R3, R2, RZ, 0x7 ;  /* 0x0000000203037211 */ /* 0x000fe400078f38ff */
[----:B------:R-:W-:Y:S02]  /*0100*/  CS2R R60, SRZ ;  /* 0x00000000003c7805 */ /* 0x000fe4000001ff00 */
[----:B------:R-:W-:Y:S02]  /*0110*/  CS2R R62, SRZ ;  /* 0x00000000003e7805 */ /* 0x000fe4000001ff00 */
[----:B------:R-:W-:Y:S02]  /*0120*/  CS2R R64, SRZ ;  /* 0x0000000000407805 */ /* 0x000fe4000001ff00 */
[----:B------:R-:W-:Y:S02]  /*0130*/  CS2R R66, SRZ ;  /* 0x0000000000427805 */ /* 0x000fe4000001ff00 */
[----:B------:R-:W-:-:S02]  /*0140*/  CS2R R68, SRZ ;  /* 0x0000000000447805 */ /* 0x000fc4000001ff00 */
[----:B------:R-:W-:Y:S02]  /*0150*/  CS2R R70, SRZ ;  /* 0x0000000000467805 */ /* 0x000fe4000001ff00 */
        /* <DEDUP_REMOVED lines=9> */
[----:B------:R-:W-:Y:S01]  /*01f0*/  CS2R R30, SRZ ;  /* 0x00000000001e7805 */ /* 0x000fe2000001ff00 */
[----:B---3--:R-:W-:Y:S01]  /*0200*/  UPRMT UR18, UR18, 0x654, UR4 ;  /* 0x0000065412127896 */ /* 0x008fe20008000004 */
[----:B------:R-:W-:-:S02]  /*0210*/  CS2R R32, SRZ ;  /* 0x0000000000207805 */ /* 0x000fc4000001ff00 */
[----:B------:R-:W-:Y:S02]  /*0220*/  CS2R R34, SRZ ;  /* 0x0000000000227805 */ /* 0x000fe4000001ff00 */
[----:B------:R-:W-:Y:S02]  /*0230*/  CS2R R36, SRZ ;  /* 0x0000000000247805 */ /* 0x000fe4000001ff00 */
[----:B------:R-:W-:Y:S01]  /*0240*/  CS2R R38, SRZ ;  /* 0x0000000000267805 */ /* 0x000fe2000001ff00 */
[C---:B--2---:R-:W-:Y:S01]  /*0250*/  IMAD.HI R4, R12.reuse, 0x2aaaaaab, RZ ;  /* 0x2aaaaaab0c047827 */ /* 0x044fe200078e02ff */
[----:B------:R-:W-:Y:S02]  /*0260*/  ISETP.GE.AND P1, PT, R12, RZ, PT ;  /* 0x000000ff0c00720c */ /* 0x000fe40003f26270 */
[----:B------:R-:W-:Y:S02]  /*0270*/  CS2R R40, SRZ ;  /* 0x0000000000287805 */ /* 0x000fe4000001ff00 */
[----:B------:R-:W-:-:S02]  /*0280*/  CS2R R42, SRZ ;  /* 0x00000000002a7805 */ /* 0x000fc4000001ff00 */
[----:B----4-:R-:W-:Y:S02]  /*0290*/  SHF.R.U32.HI R90, RZ, 0x5, R20 ;  /* 0x00000005ff5a7819 */ /* 0x010fe40000011614 */
[----:B------:R-:W-:Y:S02]  /*02a0*/  CS2R R44, SRZ ;  /* 0x00000000002c7805 */ /* 0x000fe4000001ff00 */
[----:B------:R-:W-:Y:S02]  /*02b0*/  SHF.R.U32.HI R5, RZ, 0x1f, R4 ;  /* 0x0000001fff057819 */ /* 0x000fe40000011604 */
[----:B------:R-:W-:Y:S02]  /*02c0*/  CS2R R46, SRZ ;  /* 0x00000000002e7805 */ /* 0x000fe4000001ff00 */
[----:B------:R-:W-:Y:S02]  /*02d0*/  CS2R R48, SRZ ;  /* 0x0000000000307805 */ /* 0x000fe4000001ff00 */
[----:B------:R-:W-:-:S02]  /*02e0*/  CS2R R50, SRZ ;  /* 0x0000000000327805 */ /* 0x000fc4000001ff00 */
[----:B------:R-:W-:Y:S02]  /*02f0*/  LEA.HI.SX32 R5, R4, R5, 0x1a ;  /* 0x0000000504057211 */ /* 0x000fe400078fd2ff */
[----:B------:R-:W-:Y:S02]  /*0300*/  CS2R R52, SRZ ;  /* 0x0000000000347805 */ /* 0x000fe4000001ff00 */
[----:B------:R-:W-:Y:S02]  /*0310*/  CS2R R54, SRZ ;  /* 0x0000000000367805 */ /* 0x000fe4000001ff00 */
[----:B------:R-:W-:Y:S01]  /*0320*/  LOP3.LUT R90, R90, 0x7fffffc, RZ, 0xc0, !PT ;  /* 0x07fffffc5a5a7812 */ /* 0x000fe200078ec0ff */
[----:B------:R-:W-:Y:S01]  /*0330*/  UMOV UR19, 0x1 ;  /* 0x0000000100137882 */ /* 0x000fe20000000000 */
[----:B------:R-:W-:Y:S01]  /*0340*/  IMAD.SHL.U32 R4, R5, 0x8, RZ ;  /* 0x0000000805047824 */ /* 0x000fe200078e00ff */
[----:B------:R-:W-:Y:S01]  /*0350*/  UMOV UR6, 0xffffffff ;  /* 0xffffffff00067882 */ /* 0x000fe20000000000 */
[----:B------:R-:W-:-:S02]  /*0360*/  UPLOP3.LUT UP0, UPT, UPT, UPT, UPT, 0x80, 0x0 ;  /* 0x000000000000789c */ /* 0x000fc40003f0f070 */
[----:B------:R-:W-:Y:S01]  /*0370*/  UIADD3 UR21, UR18, 0x6000, URZ ;  /* 0x0000600012157890 */ /* 0x000fe2000fffe03f */
[----:B------:R-:W-:Y:S01]  /*0380*/  LEA.HI.SX32 R3, R3, -R4, 0x19 ;  /* 0x8000000403037211 */ /* 0x000fe200078fcaff */
[----:B------:R-:W-:Y:S01]  /*0390*/  UMOV UR4, URZ ;  /* 0x0000003f00047c82 */ /* 0x000fe20008000000 */
[----:B------:R-:W-:Y:S02]  /*03a0*/  UMOV UR5, URZ ;  /* 0x0000003f00057c82 */ /* 0x000fe40008000000 */
[----:B------:R-:W-:-:S04]  /*03b0*/  VIMNMX R6, R3, 0x8, PT ;  /* 0x0000000803067848 */ /* 0x000fc80003fe0100 */
[-C--:B------:R-:W-:Y:S02]  /*03c0*/  IABS R11, R6.reuse ;  /* 0x00000006000b7213 */ /* 0x080fe40000000000 */
[----:B------:R-:W-:Y:S02]  /*03d0*/  IABS R10, R6 ;  /* 0x00000006000a7213 */ /* 0x000fe40000000000 */
[----:B------:R-:W2:Y:S03]  /*03e0*/  I2F.RP R7, R11 ;  /* 0x0000000b00077306 */ /* 0x000ea60000209400 */
[----:B------:R-:W-:-:S05]  /*03f0*/  IMAD.MOV R13, RZ, RZ, -R10 ;  /* 0x000000ffff0d7224 */ /* 0x000fca00078e0a0a */
[----:B--2---:R-:W2:Y:S02]  /*0400*/  MUFU.RCP R7, R7 ;  /* 0x0000000700077308 */ /* 0x004ea40000001000 */
[----:B--2---:R-:W-:-:S06]  /*0410*/  VIADD R2, R7, 0xffffffe ;  /* 0x0ffffffe07027836 */ /* 0x004fcc0000000000 */
[----:B------:R-:W2:Y:S08]  /*0420*/  I2F.RP R7, R14 ;  /* 0x0000000e00077306 */ /* 0x000eb00000209400 */
[----:B------:R3:W4:Y:S08]  /*0430*/  F2I.FTZ.U32.TRUNC.NTZ R3, R2 ;  /* 0x0000000200037305 */ /* 0x000730000021f000 */
[----:B--2---:R-:W2:Y:S01]  /*0440*/  MUFU.RCP R7, R7 ;  /* 0x0000000700077308 */ /* 0x004ea20000001000 */
[----:B---3--:R-:W-:-:S02]  /*0450*/  IMAD.MOV.U32 R2, RZ, RZ, RZ ;  /* 0x000000ffff027224 */ /* 0x008fc400078e00ff */
[----:B----4-:R-:W-:-:S04]  /*0460*/  IMAD.MOV R8, RZ, RZ, -R3 ;  /* 0x000000ffff087224 */ /* 0x010fc800078e0a03 */
[----:B------:R-:W-:Y:S01]  /*0470*/  IMAD R9, R8, R11, RZ ;  /* 0x0000000b08097224 */ /* 0x000fe200078e02ff */
[----:B------:R-:W-:-:S03]  /*0480*/  IABS R8, R12 ;  /* 0x0000000c00087213 */ /* 0x000fc60000000000 */
[----:B------:R-:W-:-:S04]  /*0490*/  IMAD.HI.U32 R3, R3, R9, R2 ;  /* 0x0000000903037227 */ /* 0x000fc800078e0002 */
[----:B------:R-:W-:Y:S01]  /*04a0*/  IMAD R9, R5, -0x180, R12 ;  /* 0xfffffe8005097824 */ /* 0x000fe200078e020c */
[----:B------:R-:W-:Y:S01]  /*04b0*/  LOP3.LUT R5, RZ, R6, RZ, 0x33, !PT ;  /* 0x00000006ff057212 */ /* 0x000fe200078e33ff */
[----:B------:R-:W-:-:S03]  /*04c0*/  IMAD.HI.U32 R2, R3, R8, RZ ;  /* 0x0000000803027227 */ /* 0x000fc600078e00ff */
[----:B------:R-:W-:Y:S01]  /*04d0*/  IABS R10, R9 ;  /* 0x00000009000a7213 */ /* 0x000fe20000000000 */
[----:B------:R-:W-:-:S04]  /*04e0*/  IMAD R2, R2, R13, R8 ;  /* 0x0000000d02027224 */ /* 0x000fc800078e0208 */
[----:B------:R-:W-:Y:S01]  /*04f0*/  IMAD.HI.U32 R8, R3, R10, RZ ;  /* 0x0000000a03087227 */ /* 0x000fe200078e00ff */
[----:B------:R-:W-:-:S03]  /*0500*/  ISETP.GT.U32.AND P0, PT, R11, R2, PT ;  /* 0x000000020b00720c */ /* 0x000fc60003f04070 */
[----:B------:R-:W-:Y:S02]  /*0510*/  IMAD R10, R8, R13, R10 ;  /* 0x0000000d080a7224 */ /* 0x000fe400078e020a */
[----:B--2---:R-:W-:-:S03]  /*0520*/  VIADD R3, R7, 0xffffffe ;  /* 0x0ffffffe07037836 */ /* 0x004fc60000000000 */
[----:B------:R-:W-:-:S03]  /*0530*/  ISETP.GT.U32.AND P2, PT, R11, R10, PT ;  /* 0x0000000a0b00720c */ /* 0x000fc60003f44070 */
[----:B------:R-:W2:Y:S02]  /*0540*/  F2I.FTZ.U32.TRUNC.NTZ R3, R3 ;  /* 0x0000000300037305 */ /* 0x000ea4000021f000 */
[----:B------:R-:W-:-:S05]  /*0550*/  @!P0 IMAD.IADD R2, R2, 0x1, -R11 ;  /* 0x0000000102028824 */ /* 0x000fca00078e0a0b */
[----:B------:R-:W-:-:S03]  /*0560*/  ISETP.GT.U32.AND P0, PT, R11, R2, PT ;  /* 0x000000020b00720c */ /* 0x000fc60003f04070 */
[----:B------:R-:W-:Y:S02]  /*0570*/  @!P2 IMAD.IADD R10, R10, 0x1, -R11 ;  /* 0x000000010a0aa824 */ /* 0x000fe400078e0a0b */
[----:B------:R-:W-:-:S08]  /*0580*/  @!P2 VIADD R8, R8, 0x1 ;  /* 0x000000010808a836 */ /* 0x000fd00000000000 */
[----:B------:R-:W-:Y:S01]  /*0590*/  @!P0 IMAD.IADD R2, R2, 0x1, -R11 ;  /* 0x0000000102028824 */ /* 0x000fe200078e0a0b */
[----:B------:R-:W-:Y:S02]  /*05a0*/  ISETP.NE.AND P0, PT, R6, RZ, PT ;  /* 0x000000ff0600720c */ /* 0x000fe40003f05270 */
[----:B------:R-:W-:Y:S01]  /*05b0*/  LOP3.LUT R6, R9, R6, RZ, 0x3c, !PT ;  /* 0x0000000609067212 */ /* 0x000fe200078e3cff */
[----:B------:R-:W-:Y:S01]  /*05c0*/  @!P1 IMAD.MOV R2, RZ, RZ, -R2 ;  /* 0x000000ffff029224 */ /* 0x000fe200078e0a02 */
[----:B------:R-:W-:Y:S01]  /*05d0*/  ISETP.GE.U32.AND P1, PT, R10, R11, PT ;  /* 0x0000000b0a00720c */ /* 0x000fe20003f26070 */
[----:B--2---:R-:W-:Y:S01]  /*05e0*/  IMAD.MOV R9, RZ, RZ, -R3 ;  /* 0x000000ffff097224 */ /* 0x004fe200078e0a03 */
[----:B------:R-:W-:Y:S02]  /*05f0*/  ISETP.GE.AND P3, PT, R6, RZ, PT ;  /* 0x000000ff0600720c */ /* 0x000fe40003f66270 */
[----:B------:R-:W-:Y:S01]  /*0600*/  SEL R7, R5, R2, !P0 ;  /* 0x0000000205077207 */ /* 0x000fe20004000000 */
[----:B------:R-:W-:Y:S01]  /*0610*/  IMAD R9, R9, R14, RZ ;  /* 0x0000000e09097224 */ /* 0x000fe200078e02ff */
[----:B------:R-:W-:-:S03]  /*0620*/  SHF.R.U32.HI R2, RZ, 0x2, R20 ;  /* 0x00000002ff027819 */ /* 0x000fc60000011614 */
[----:B------:R-:W-:Y:S01]  /*0630*/  IMAD.IADD R7, R4, 0x1, R7 ;  /* 0x0000000104077824 */ /* 0x000fe200078e0207 */
[----:B------:R-:W-:Y:S01]  /*0640*/  SGXT.U32 R6, R2, 0x5 ;  /* 0x000000050206781a */ /* 0x000fe20000000000 */
[----:B------:R-:W-:Y:S02]  /*0650*/  IMAD.MOV.U32 R2, RZ, RZ, RZ ;  /* 0x000000ffff027224 */ /* 0x000fe400078e00ff */
[----:B------:R-:W-:Y:S02]  /*0660*/  IMAD.SHL.U32 R7, R7, 0x80, RZ ;  /* 0x0000008007077824 */ /* 0x000fe400078e00ff */
[----:B------:R-:W-:-:S03]  /*0670*/  IMAD.HI.U32 R2, R3, R9, R2 ;  /* 0x0000000903027227 */ /* 0x000fc600078e0002 */
[----:B------:R-:W-:Y:S01]  /*0680*/  LOP3.LUT R19, R7, R6, RZ, 0xfc, !PT ;  /* 0x0000000607137212 */ /* 0x000fe200078efcff */
[----:B------:R-:W-:Y:S01]  /*0690*/  @P1 VIADD R8, R8, 0x1 ;  /* 0x0000000108081836 */ /* 0x000fe20000000000 */
[----:B------:R-:W-:Y:S02]  /*06a0*/  LOP3.LUT R21, R7, 0x20, R6, 0xfe, !PT ;  /* 0x0000002007157812 */ /* 0x000fe400078efe06 */
[----:B------:R-:W-:Y:S01]  /*06b0*/  LOP3.LUT R23, R7, 0x40, R6, 0xfe, !PT ;  /* 0x0000004007177812 */ /* 0x000fe200078efe06 */
[----:B------:R-:W-:Y:S01]  /*06c0*/  @!P3 IMAD.MOV R8, RZ, RZ, -R8 ;  /* 0x000000ffff08b224 */ /* 0x000fe200078e0a08 */
[----:B------:R-:W-:Y:S02]  /*06d0*/  LOP3.LUT R24, R7, 0x60, R6, 0xfe, !PT ;  /* 0x0000006007187812 */ /* 0x000fe400078efe06 */
[----:B------:R-:W-:Y:S02]  /*06e0*/  IABS R11, R19 ;  /* 0x00000013000b7213 */ /* 0x000fe40000000000 */
[----:B------:R-:W-:-:S02]  /*06f0*/  IABS R13, R21 ;  /* 0x00000015000d7213 */ /* 0x000fc40000000000 */
[----:B------:R-:W-:Y:S01]  /*0700*/  IABS R15, R23 ;  /* 0x00000017000f7213 */ /* 0x000fe20000000000 */
[C---:B------:R-:W-:Y:S01]  /*0710*/  IMAD.HI.U32 R3, R2.reuse, R11, RZ ;  /* 0x0000000b02037227 */ /* 0x040fe200078e00ff */
[----:B------:R-:W-:Y:S02]  /*0720*/  IABS R17, R24 ;  /* 0x0000001800117213 */ /* 0x000fe40000000000 */
[----:B------:R-:W-:Y:S01]  /*0730*/  ISETP.GE.AND P4, PT, R21, RZ, PT ;  /* 0x000000ff1500720c */ /* 0x000fe20003f86270 */
[----:B------:R-:W-:Y:S01]  /*0740*/  IMAD.HI.U32 R4, R2, R13, RZ ;  /* 0x0000000d02047227 */ /* 0x000fe200078e00ff */
[----:B------:R-:W-:-:S03]  /*0750*/  ISETP.GE.AND P5, PT, R23, RZ, PT ;  /* 0x000000ff1700720c */ /* 0x000fc60003fa6270 */
[----:B------:R-:W-:-:S04]  /*0760*/  IMAD.HI.U32 R9, R2, R15, RZ ;  /* 0x0000000f02097227 */ /* 0x000fc800078e00ff */
[----:B------:R-:W-:-:S04]  /*0770*/  IMAD.HI.U32 R2, R2, R17, RZ ;  /* 0x0000001102027227 */ /* 0x000fc800078e00ff */
[----:B------:R-:W-:Y:S01]  /*0780*/  IMAD.MOV R10, RZ, RZ, -R3 ;  /* 0x000000ffff0a7224 */ /* 0x000fe200078e0a03 */
[----:B------:R-:W-:Y:S01]  /*0790*/  SEL R3, R5, R8, !P0 ;  /* 0x0000000805037207 */ /* 0x000fe20004000000 */
[----:B------:R-:W-:Y:S01]  /*07a0*/  IMAD.MOV R4, RZ, RZ, -R4 ;  /* 0x000000ffff047224 */ /* 0x000fe200078e0a04 */
[----:B------:R-:W-:Y:S01]  /*07b0*/  LOP3.LUT R8, R6, 0x60, RZ, 0xfc, !PT ;  /* 0x0000006006087812 */ /* 0x000fe200078efcff */
[----:B------:R-:W-:Y:S02]  /*07c0*/  IMAD.MOV R5, RZ, RZ, -R9 ;  /* 0x000000ffff057224 */ /* 0x000fe400078e0a09 */
[----:B------:R-:W-:Y:S02]  /*07d0*/  IMAD.MOV R2, RZ, RZ, -R2 ;  /* 0x000000ffff027224 */ /* 0x000fe400078e0a02 */
[----:B------:R-:W-:Y:S01]  /*07e0*/  IMAD R12, R14, R4, R13 ;  /* 0x000000040e0c7224 */ /* 0x000fe200078e020d */
[----:B------:R-:W-:Y:S01]  /*07f0*/  LOP3.LUT R4, R6, 0x20, RZ, 0xfc, !PT ;  /* 0x0000002006047812 */ /* 0x000fe200078efcff */
[C---:B------:R-:W-:Y:S01]  /*0800*/  IMAD R11, R14.reuse, R10, R11 ;  /* 0x0000000a0e0b7224 */ /* 0x040fe200078e020b */
[----:B------:R-:W-:Y:S01]  /*0810*/  SHF.R.U32.HI R10, RZ, 0x3, R20 ;  /* 0x00000003ff0a7819 */ /* 0x000fe20000011614 */
[C---:B------:R-:W-:Y:S01]  /*0820*/  IMAD R13, R14.reuse, R5, R15 ;  /* 0x000000050e0d7224 */ /* 0x040fe200078e020f */
[C---:B------:R-:W-:Y:S01]  /*0830*/  ISETP.GT.U32.AND P1, PT, R14.reuse, R12, PT ;  /* 0x0000000c0e00720c */ /* 0x040fe20003f24070 */
[C---:B------:R-:W-:Y:S01]  /*0840*/  IMAD R16, R14.reuse, R2, R17 ;  /* 0x000000020e107224 */ /* 0x040fe200078e0211 */
[----:B------:R-:W-:Y:S01]  /*0850*/  ISETP.GT.U32.AND P0, PT, R14, R11, PT ;  /* 0x0000000b0e00720c */ /* 0x000fe20003f04070 */
[----:B------:R-:W-:Y:S01]  /*0860*/  IMAD.SHL.U32 R9, R20, 0x8, RZ ;  /* 0x0000000814097824 */ /* 0x000fe200078e00ff */
[C---:B------:R-:W-:Y:S01]  /*0870*/  ISETP.GT.U32.AND P2, PT, R14.reuse, R13, PT ;  /* 0x0000000d0e00720c */ /* 0x040fe20003f44070 */
[----:B------:R-:W-:Y:S01]  /*0880*/  IMAD.SHL.U32 R3, R3, 0x40, RZ ;  /* 0x0000004003037824 */ /* 0x000fe200078e00ff */
[----:B------:R-:W-:-:S02]  /*0890*/  ISETP.GT.U32.AND P3, PT, R14, R16, PT ;  /* 0x000000100e00720c */ /* 0x000fc40003f64070 */
[----:B------:R-:W-:Y:S02]  /*08a0*/  LOP3.LUT R15, R9, 0x18, R20, 0x48, !PT ;  /* 0x00000018090f7812 */ /* 0x000fe400078e4814 */
[----:B------:R-:W-:Y:S02]  /*08b0*/  LOP3.LUT R18, R3, R6, RZ, 0xfc, !PT ;  /* 0x0000000603127212 */ /* 0x000fe400078efcff */
[----:B------:R-:W-:Y:S01]  /*08c0*/  LOP3.LUT R5, R6, 0x40, RZ, 0xfc, !PT ;  /* 0x0000004006057812 */ /* 0x000fe200078efcff */
[--C-:B------:R-:W-:Y:S01]  /*08d0*/  @!P1 IMAD.IADD R12, R12, 0x1, -R14.reuse ;  /* 0x000000010c0c9824 */ /* 0x100fe200078e0a0e */
[----:B------:R-:W-:Y:S01]  /*08e0*/  LOP3.LUT R22, R3, 0x20, R6, 0xfe, !PT ;  /* 0x0000002003167812 */ /* 0x000fe200078efe06 */
[--C-:B------:R-:W-:Y:S01]  /*08f0*/  @!P0 IMAD.IADD R11, R11, 0x1, -R14.reuse ;  /* 0x000000010b0b8824 */ /* 0x100fe200078e0a0e */
[----:B------:R-:W-:Y:S01]  /*0900*/  SGXT.U32 R10, R10, 0x4 ;  /* 0x000000040a0a781a */ /* 0x000fe20000000000 */
[--C-:B------:R-:W-:Y:S01]  /*0910*/  @!P2 IMAD.IADD R13, R13, 0x1, -R14.reuse ;  /* 0x000000010d0da824 */ /* 0x100fe200078e0a0e */
[----:B------:R-:W-:Y:S01]  /*0920*/  ISETP.GT.U32.AND P0, PT, R14, R12, PT ;  /* 0x0000000c0e00720c */ /* 0x000fe20003f04070 */
[----:B------:R-:W-:Y:S01]  /*0930*/  @!P3 IMAD.IADD R16, R16, 0x1, -R14 ;  /* 0x000000011010b824 */ /* 0x000fe200078e0a0e */
[----:B------:R-:W-:Y:S01]  /*0940*/  ISETP.GT.U32.AND P6, PT, R14, R11, PT ;  /* 0x0000000b0e00720c */ /* 0x000fe20003fc4070 */
[--C-:B------:R-:W-:Y:S01]  /*0950*/  IMAD R2, R6, 0x20, R15.reuse ;  /* 0x0000002006027824 */ /* 0x100fe200078e020f */
[----:B------:R-:W-:Y:S01]  /*0960*/  ISETP.GT.U32.AND P1, PT, R14, R13, PT ;  /* 0x0000000d0e00720c */ /* 0x000fe20003f24070 */
[----:B------:R-:W-:Y:S01]  /*0970*/  IMAD R6, R8, 0x20, R15 ;  /* 0x0000002008067824 */ /* 0x000fe200078e020f */
[----:B------:R-:W-:Y:S01]  /*0980*/  ISETP.GT.U32.AND P2, PT, R14, R16, PT ;  /* 0x000000100e00720c */ /* 0x000fe20003f44070 */
[----:B------:R-:W-:Y:S01]  /*0990*/  IMAD.HI R8, R18, 0x2aaaaaab, RZ ;  /* 0x2aaaaaab12087827 */ /* 0x000fe200078e02ff */
[----:B------:R-:W-:-:S02]  /*09a0*/  LOP3.LUT R7, R7, R10, RZ, 0xfc, !PT ;  /* 0x0000000a07077212 */ /* 0x000fc400078efcff */
[----:B------:R-:W-:Y:S01]  /*09b0*/  ISETP.GE.AND P3, PT, R19, RZ, PT ;  /* 0x000000ff1300720c */ /* 0x000fe20003f66270 */
[--C-:B------:R-:W-:Y:S01]  /*09c0*/  IMAD R4, R4, 0x20, R15.reuse ;  /* 0x0000002004047824 */ /* 0x100fe200078e020f */
[----:B------:R-:W-:Y:S01]  /*09d0*/  LOP3.LUT R9, R9, 0x18, RZ, 0xc0, !PT ;  /* 0x0000001809097812 */ /* 0x000fe200078ec0ff */
[----:B------:R-:W-:Y:S01]  /*09e0*/  IMAD R5, R5, 0x20, R15 ;  /* 0x0000002005057824 */ /* 0x000fe200078e020f */
[----:B------:R-:W-:Y:S01]  /*09f0*/  SHF.R.U32.HI R15, RZ, 0x1f, R8 ;  /* 0x0000001fff0f7819 */ /* 0x000fe20000011608 */
[----:B------:R-:W-:Y:S01]  /*0a00*/  IMAD.HI R10, R22, 0x2aaaaaab, RZ ;  /* 0x2aaaaaab160a7827 */ /* 0x000fe200078e02ff */
[----:B------:R-:W-:Y:S02]  /*0a10*/  LEA R27, R6, UR18, 0x1 ;  /* 0x00000012061b7c11 */ /* 0x000fe4000f8e08ff */
[----:B------:R-:W-:Y:S01]  /*0a20*/  LEA.HI R15, R8, R15, RZ, 0x17 ;  /* 0x0000000f080f7211 */ /* 0x000fe200078fb8ff */
[----:B------:R-:W-:Y:S01]  /*0a30*/  @!P6 IMAD.IADD R11, R11, 0x1, -R14 ;  /* 0x000000010b0be824 */ /* 0x000fe200078e0a0e */
[----:B------:R-:W-:Y:S01]  /*0a40*/  SHF.R.U32.HI R17, RZ, 0x1f, R10 ;  /* 0x0000001fff117819 */ /* 0x000fe2000001160a */
[--C-:B------:R-:W-:Y:S01]  /*0a50*/  @!P0 IMAD.IADD R12, R12, 0x1, -R14.reuse ;  /* 0x000000010c0c8824 */ /* 0x100fe200078e0a0e */
[----:B------:R-:W-:Y:S01]  /*0a60*/  ISETP.GE.AND P6, PT, R24, RZ, PT ;  /* 0x000000ff1800720c */ /* 0x000fe20003fc6270 */
[----:B------:R-:W-:Y:S01]  /*0a70*/  @!P1 IMAD.IADD R13, R13, 0x1, -R14 ;  /* 0x000000010d0d9824 */ /* 0x000fe200078e0a0e */
[----:B------:R-:W-:Y:S01]  /*0a80*/  LEA.HI R17, R10, R17, RZ, 0x17 ;  /* 0x000000110a117211 */ /* 0x000fe200078fb8ff */
[----:B------:R-:W-:Y:S01]  /*0a90*/  IMAD R10, R15, -0xc00, R18 ;  /* 0xfffff4000f0a7824 */ /* 0x000fe200078e0212 */
[----:B------:R-:W-:Y:S01]  /*0aa0*/  ISETP.NE.AND P0, PT, R0, RZ, PT ;  /* 0x000000ff0000720c */ /* 0x000fe20003f05270 */
[----:B------:R-:W-:Y:S01]  /*0ab0*/  @!P2 IMAD.IADD R16, R16, 0x1, -R14 ;  /* 0x000000011010a824 */ /* 0x000fe200078e0a0e */
[----:B------:R-:W2:Y:S01]  /*0ac0*/  LDC.64 R18, c[0x0][0x218] ;  /* 0x00008600ff127b82 */ /* 0x000ea20000000a00 */
[----:B------:R-:W-:Y:S01]  /*0ad0*/  @!P3 IMAD.MOV R11, RZ, RZ, -R11 ;  /* 0x000000ffff0bb224 */ /* 0x000fe200078e0a0b */
[----:B------:R-:W-:Y:S01]  /*0ae0*/  LOP3.LUT R8, RZ, R0, RZ, 0x33, !PT ;  /* 0x00000000ff087212 */ /* 0x000fe200078e33ff */
[----:B------:R-:W-:-:S02]  /*0af0*/  @!P4 IMAD.MOV R12, RZ, RZ, -R12 ;  /* 0x000000ffff0cc224 */ /* 0x000fc400078e0a0c */
[----:B------:R-:W-:Y:S01]  /*0b00*/  @!P5 IMAD.MOV R13, RZ, RZ, -R13 ;  /* 0x000000ffff0dd224 */ /* 0x000fe200078e0a0d */
[C---:B------:R-:W-:Y:S01]  /*0b10*/  SEL R24, R8.reuse, R11, !P0 ;  /* 0x0000000b08187207 */ /* 0x040fe20004000000 */
[----:B------:R-:W-:Y:S01]  /*0b20*/  @!P6 IMAD.MOV R16, RZ, RZ, -R16 ;  /* 0x000000ffff10e224 */ /* 0x000fe200078e0a10 */
[----:B------:R-:W3:Y:S01]  /*0b30*/  LDC.64 R14, c[0x0][0x210] ;  /* 0x00008400ff0e7b82 */ /* 0x000ee20000000a00 */
[C---:B------:R-:W-:Y:S01]  /*0b40*/  SEL R12, R8.reuse, R12, !P0 ;  /* 0x0000000c080c7207 */ /* 0x040fe20004000000 */
[----:B------:R-:W-:Y:S01]  /*0b50*/  IMAD R22, R17, -0xc00, R22 ;  /* 0xfffff40011167824 */ /* 0x000fe200078e0216 */
[----:B------:R-:W-:Y:S01]  /*0b60*/  SEL R26, R8, R13, !P0 ;  /* 0x0000000d081a7207 */ /* 0x000fe20004000000 */
[--C-:B------:R-:W-:Y:S01]  /*0b70*/  IMAD R11, R24, 0x40, R9.reuse ;  /* 0x00000040180b7824 */ /* 0x100fe200078e0209 */
[----:B------:R-:W-:Y:S01]  /*0b80*/  SEL R8, R8, R16, !P0 ;  /* 0x0000001008087207 */ /* 0x000fe20004000000 */
[--C-:B------:R-:W-:Y:S02]  /*0b90*/  IMAD R13, R12, 0x40, R9.reuse ;  /* 0x000000400c0d7824 */ /* 0x100fe400078e0209 */
[----:B------:R-:W-:-:S02]  /*0ba0*/  IMAD R17, R26, 0x40, R9 ;  /* 0x000000401a117824 */ /* 0x000fc400078e0209 */
[--C-:B------:R-:W-:Y:S02]  /*0bb0*/  IMAD R23, R10, 0x40, R9.reuse ;  /* 0x000000400a177824 */ /* 0x100fe400078e0209 */
[--C-:B------:R-:W-:Y:S02]  /*0bc0*/  IMAD R25, R22, 0x40, R9.reuse ;  /* 0x0000004016197824 */ /* 0x100fe400078e0209 */
[----:B------:R-:W-:Y:S02]  /*0bd0*/  IMAD R21, R8, 0x40, R9 ;  /* 0x0000004008157824 */ /* 0x000fe400078e0209 */
[----:B---3--:R-:W-:-:S04]  /*0be0*/  IMAD.WIDE R8, R11, 0x2, R14 ;  /* 0x000000020b087825 */ /* 0x008fc800078e020e */
[----:B------:R-:W-:-:S04]  /*0bf0*/  IMAD.WIDE R10, R13, 0x2, R14 ;  /* 0x000000020d0a7825 */ /* 0x000fc800078e020e */
[----:B------:R-:W-:-:S04]  /*0c00*/  IMAD.WIDE R12, R17, 0x2, R14 ;  /* 0x00000002110c7825 */ /* 0x000fc800078e020e */
[----:B------:R-:W-:Y:S01]  /*0c10*/  IMAD.WIDE R14, R21, 0x2, R14 ;  /* 0x00000002150e7825 */ /* 0x000fe200078e020e */
[----:B------:R-:W-:-:S03]  /*0c20*/  LEA R21, R2, UR18, 0x1 ;  /* 0x0000001202157c11 */ /* 0x000fc6000f8e08ff */
[--C-:B--2---:R-:W-:Y:S01]  /*0c30*/  IMAD.WIDE R16, R23, 0x2, R18.reuse ;  /* 0x0000000217107825 */ /* 0x104fe200078e0212 */
[----:B------:R-:W-:Y:S01]  /*0c40*/  LEA R23, R4, UR18, 0x1 ;  /* 0x0000001204177c11 */ /* 0x000fe2000f8e08ff */
[----:B------:R-:W-:Y:S01]  /*0c50*/  @!PT LDS RZ, [RZ] ;  /* 0x00000000fffff984 */ /* 0x000fe20000000800 */
[----:B------:R-:W-:Y:S01]  /*0c60*/  @!PT LDS RZ, [RZ] ;  /* 0x00000000fffff984 */ /* 0x000fe20000000800 */
[----:B------:R-:W-:Y:S01]  /*0c70*/  @!PT LDS RZ, [RZ] ;  /* 0x00000000fffff984 */ /* 0x000fe20000000800 */
[----:B------:R-:W-:Y:S02]  /*0c80*/  LDGSTS.E.BYPASS.128 [R21], desc[UR22][R8.64] ;  /* 0x0000000008157fae */ /* 0x000fe4000b901c56 */
[----:B------:R-:W-:Y:S01]  /*0c90*/  IMAD.WIDE R18, R25, 0x2, R18 ;  /* 0x0000000219127825 */ /* 0x000fe200078e0212 */
[----:B------:R-:W-:Y:S01]  /*0ca0*/  LEA R25, R5, UR18, 0x1 ;  /* 0x0000001205197c11 */ /* 0x000fe2000f8e08ff */
[----:B------:R-:W-:Y:S04]  /*0cb0*/  LDGSTS.E.BYPASS.128 [R23], desc[UR22][R10.64] ;  /* 0x000000000a177fae */ /* 0x000fe8000b901c56 */
[----:B------:R-:W-:Y:S04]  /*0cc0*/  LDGSTS.E.BYPASS.128 [R25], desc[UR22][R12.64] ;  /* 0x000000000c197fae */ /* 0x000fe8000b901c56 */
[----:B------:R-:W-:Y:S04]  /*0cd0*/  LDGSTS.E.BYPASS.128 [R27], desc[UR22][R14.64] ;  /* 0x000000000e1b7fae */ /* 0x000fe8000b901c56 */
[----:B------:R-:W0:Y:S04]  /*0ce0*/  LDGDEPBAR ;  /* 0x00000000000079af */ /* 0x000e280000000000 */
[----:B------:R-:W-:Y:S04]  /*0cf0*/  LDGSTS.E.BYPASS.128 [R21+0x6000], desc[UR22][R16.64] ;  /* 0x0600000010157fae */ /* 0x000fe8000b901c56 */
[----:B------:R-:W-:Y:S04]  /*0d00*/  LDGSTS.E.BYPASS.128 [R23+0x6000], desc[UR22][R18.64] ;  /* 0x0600000012177fae */ /* 0x000fe8000b901c56 */
[----:B------:R-:W0:Y:S01]  /*0d10*/  LDGDEPBAR ;  /* 0x00000000000079af */ /* 0x000e220000000000 */
[----:B------:R-:W-:Y:S06]  /*0d20*/  BAR.SYNC.DEFER_BLOCKING 0x0 ;  /* 0x0000000000007b1d */ /* 0x000fec0000010000 */
[----:B------:R-:W-:Y:S01]  /*0d30*/  @!PT LDS RZ, [RZ] ;  /* 0x00000000fffff984 */ /* 0x000fe20000000800 */
[----:B------:R-:W-:Y:S01]  /*0d40*/  @!PT LDS RZ, [RZ] ;  /* 0x00000000fffff984 */ /* 0x000fe20000000800 */
[----:B------:R-:W-:Y:S01]  /*0d50*/  @!PT LDS RZ, [RZ] ;  /* 0x00000000fffff984 */ /* 0x000fe20000000800 */
[----:B------:R-:W-:Y:S04]  /*0d60*/  LDGSTS.E.BYPASS.128 [R21+0x2000], desc[UR22][R8.64+0x40] ;  /* 0x0200004008157fae */ /* 0x000fe8000b901c56 */
[----:B------:R-:W-:Y:S04]  /*0d70*/  LDGSTS.E.BYPASS.128 [R23+0x2000], desc[UR22][R10.64+0x40] ;  /* 0x020000400a177fae */ /* 0x000fe8000b901c56 */
[----:B------:R3:W-:Y:S04]  /*0d80*/  LDGSTS.E.BYPASS.128 [R25+0x2000], desc[UR22][R12.64+0x40] ;  /* 0x020000400c197fae */ /* 0x0007e8000b901c56 */
[----:B------:R4:W-:Y:S04]  /*0d90*/  LDGSTS.E.BYPASS.128 [R27+0x2000], desc[UR22][R14.64+0x40] ;  /* 0x020000400e1b7fae */ /* 0x0009e8000b901c56 */
[----:B------:R-:W0:Y:S04]  /*0da0*/  LDGDEPBAR ;  /* 0x00000000000079af */ /* 0x000e280000000000 */
[----:B------:R2:W-:Y:S01]  /*0db0*/  LDGSTS.E.BYPASS.128 [R21+0x7000], desc[UR22][R16.64+0x40] ;  /* 0x0700004010157fae */ /* 0x0005e2000b901c56 */
[----:B---3--:R-:W-:-:S03]  /*0dc0*/  CS2R R24, SRZ ;  /* 0x0000000000187805 */ /* 0x008fc6000001ff00 */
[----:B------:R2:W-:Y:S01]  /*0dd0*/  LDGSTS.E.BYPASS.128 [R23+0x7000], desc[UR22][R18.64+0x40] ;  /* 0x0700004012177fae */ /* 0x0005e2000b901c56 */
[----:B----4-:R-:W-:-:S03]  /*0de0*/  CS2R R26, SRZ ;  /* 0x00000000001a7805 */ /* 0x010fc6000001ff00 */
[----:B------:R-:W0:Y:S04]  /*0df0*/  LDGDEPBAR ;  /* 0x00000000000079af */ /* 0x000e280000000000 */
.L_x_0:
[----:B---3--:R-:W3:Y:S01]  /*0e00*/  SHFL.IDX PT, R20, R90, RZ, 0x1f ;  /* 0x00001fff5a147589 */ /* 0x008ee200000e0000 */
[----:B------:R-:W-:Y:S01]  /*0e10*/  UIADD3 UR6, UR6, 0x1, URZ ;  /* 0x0000000106067890 */ /* 0x000fe2000fffe03f */
[----:B------:R-:W-:-:S04]  /*0e20*/  DEPBAR.LE SB0, 0x2 ;  /* 0x000080800000791a */ /* 0x000fc80000000000 */
[----:B------:R-:W-:Y:S01]  /*0e30*/  UISETP.GE.AND UP1, UPT, UR6, 0x3, UPT ;  /* 0x000000030600788c */ /* 0x000fe2000bf26270 */
[----:B------:R-:W-:Y:S01]  /*0e40*/  BAR.SYNC.DEFER_BLOCKING 0x0 ;  /* 0x0000000000007b1d */ /* 0x000fe20000010000 */
[----:B------:R-:W-:Y:S01]  /*0e50*/  UIADD3 UR19, UR19, 0x1, URZ ;  /* 0x0000000113137890 */ /* 0x000fe2000fffe03f */
[----:B------:R-:W-:Y:S01]  /*0e60*/  IADD3 R88, P0, R8, UR4, RZ ;  /* 0x0000000408587c10 */ /* 0x000fe2000ff1e0ff */
[----:B------:R-:W-:-:S03]  /*0e70*/  USEL UR20, UR6, URZ, !UP1 ;  /* 0x0000003f06147287 */ /* 0x000fc6000c800000 */
[----:B------:R-:W-:Y:S01]  /*0e80*/  UMOV UR11, 0x80000020 ;  /* 0x80000020000b7882 */ /* 0x000fe20000000000 */
[----:B------:R-:W-:Y:S01]  /*0e90*/  ULEA UR6, UR20, UR18, 0xd ;  /* 0x0000001214067291 */ /* 0x000fe2000f8e683f */
[----:B------:R-:W-:Y:S01]  /*0ea0*/  IADD3.X R89, R9, UR5, RZ, P0, !PT ;  /* 0x0000000509597c10 */ /* 0x000fe200087fe4ff */
[----:B------:R-:W-:Y:S01]  /*0eb0*/  UMOV UR12, 0x2000002 ;  /* 0x02000002000c7882 */ /* 0x000fe20000000000 */
[----:B------:R-:W-:Y:S01]  /*0ec0*/  UMOV UR13, 0x80000020 ;  /* 0x80000020000d7882 */ /* 0x000fe20000000000 */
[----:B------:R-:W-:Y:S01]  /*0ed0*/  USHF.R.U32.HI UR8, URZ, 0x4, UR6 ;  /* 0x000000043f087899 */ /* 0x000fe20008011606 */
[----:B------:R-:W-:Y:S01]  /*0ee0*/  IADD3 R92, P0, R10, UR4, RZ ;  /* 0x000000040a5c7c10 */ /* 0x000fe2000ff1e0ff */
[----:B------:R-:W-:Y:S02]  /*0ef0*/  ULEA UR6, UR20, UR21, 0xc ;  /* 0x0000001514067291 */ /* 0x000fe4000f8e603f */
[----:B------:R-:W-:Y:S01]  /*0f00*/  ULOP3.LUT UR8, UR8, 0x3fff, URZ, 0xc0, !UPT ;  /* 0x00003fff08087892 */ /* 0x000fe2000f8ec03f */
[----:B------:R-:W-:Y:S01]  /*0f10*/  IADD3.X R93, R11, UR5, RZ, P0, !PT ;  /* 0x000000050b5d7c10 */ /* 0x000fe200087fe4ff */
[----:B------:R-:W-:Y:S01]  /*0f20*/  USHF.R.U32.HI UR6, URZ, 0x4, UR6 ;  /* 0x000000043f067899 */ /* 0x000fe20008011606 */
[----:B---3--:R-:W-:Y:S01]  /*0f30*/  R2UR UR7, R20 ;  /* 0x00000000140772ca */ /* 0x008fe200000e0000 */
[----:B------:R-:W-:Y:S01]  /*0f40*/  UMOV UR14, 0x1000002 ;  /* 0x01000002000e7882 */ /* 0x000fe20000000000 */
[----:B------:R-:W-:Y:S01]  /*0f50*/  UMOV UR15, 0x80000020 ;  /* 0x80000020000f7882 */ /* 0x000fe20000000000 */
[----:B------:R-:W-:Y:S01]  /*0f60*/  ULOP3.LUT UR6, UR6, 0x3fff, URZ, 0xc0, !UPT ;  /* 0x00003fff06067892 */ /* 0x000fe2000f8ec03f */
[----:B------:R-:W-:Y:S01]  /*0f70*/  IADD3 R20, P0, R12, UR4, RZ ;  /* 0x000000040c147c10 */ /* 0x000fe2000ff1e0ff */
[----:B------:R-:W-:-:S02]  /*0f80*/  WARPGROUP.ARRIVE ;  /* 0x00000000000079c5 */ /* 0x000fc40000000000 */
[----:B------:R-:W-:Y:S01]  /*0f90*/  ULOP3.LUT UR10, UR6, 0x1000000, URZ, 0xfc, !UPT ;  /* 0x01000000060a7892 */ /* 0x000fe2000f8efc3f */
[----:B--2---:R-:W-:Y:S02]  /*0fa0*/  IADD3.X R21, R13, UR5, RZ, P0, !PT ;  /* 0x000000050d157c10 */ /* 0x004fe400087fe4ff */
[----:B------:R-:W-:-:S03]  /*0fb0*/  IADD3 R22, P0, R14, UR4, RZ ;  /* 0x000000040e167c10 */ /* 0x000fc6000ff1e0ff */
[----:B------:R-:W-:Y:S01]  /*0fc0*/  USHF.L.U32 UR7, UR7, 0x6, URZ ;  /* 0x0000000607077899 */ /* 0x000fe2000800063f */
[----:B------:R-:W-:-:S03]  /*0fd0*/  IADD3.X R23, R15, UR5, RZ, P0, !PT ;  /* 0x000000050f177c10 */ /* 0x000fc600087fe4ff */
[----:B------:R-:W-:-:S04]  /*0fe0*/  ULOP3.LUT UR7, UR7, 0xc0, URZ, 0xc0, !UPT ;  /* 0x000000c007077892 */ /* 0x000fc8000f8ec03f */
[----:B------:R-:W-:-:S03]  /*0ff0*/  UIADD3 UR16, UP1, UR7, UR8, URZ ;  /* 0x0000000807107290 */ /* 0x000fc6000ff3e03f */
[----:B------:R-:W-:Y:S01]  /*1000*/  UMOV UR7, URZ ;  /* 0x0000003f00077c82 */ /* 0x000fe20008000000 */
[----:B------:R-:W-:Y:S02]  /*1010*/  UIADD3.X UR17, URZ, URZ, URZ, UP1, !UPT ;  /* 0x0000003f3f117290 */ /* 0x000fe40008ffe43f */
[----:B------:R-:W-:Y:S02]  /*1020*/  ULOP3.LUT UR8, UR16, 0x2000000, URZ, 0xfc, !UPT ;  /* 0x0200000010087892 */ /* 0x000fe4000f8efc3f */
[----:B------:R-:W-:Y:S02]  /*1030*/  ULOP3.LUT UR9, UR17, 0x80000020, URZ, 0xfc, !UPT ;  /* 0x8000002011097892 */ /* 0x000fe4000f8efc3f */
[----:B------:R-:W-:Y:S02]  /*1040*/  UIADD3.64 UR14, UR6, UR14, URZ ;  /* 0x0000000e060e7297 */ /* 0x000fe4000fffe03f */
[----:B------:R-:W-:Y:S02]  /*1050*/  UIADD3.64 UR12, UR16, UR12, URZ ;  /* 0x0000000c100c7297 */ /* 0x000fe4000fffe03f */
[----:B------:R-:W-:-:S03]  /*1060*/  UISETP.GE.AND UP1, UPT, UR19, 0x3, UPT ;  /* 0x000000031300788c */ /* 0x000fc6000bf26270 */
[----:B------:R-:W-:Y:S01]  /*1070*/  HGMMA.64x64x16.F32.BF16 R56, gdesc[UR8], R56 ;  /* 0x00e00000083879f0 */ /* 0x000fe20008701838 */
[----:B------:R-:W-:Y:S01]  /*1080*/  UMOV UR8, 0x2000100 ;  /* 0x0200010000087882 */ /* 0x000fe20000000000 */
[----:B------:R-:W-:Y:S01]  /*1090*/  UMOV UR9, 0x80000020 ;  /* 0x8000002000097882 */ /* 0x000fe20000000000 */
[----:B------:R-:W-:Y:S02]  /*10a0*/  USEL UR19, UR19, URZ, !UP1 ;  /* 0x0000003f13137287 */ /* 0x000fe4000c800000 */
[----:B------:R-:W-:Y:S02]  /*10b0*/  UIADD3.64 UR8, UR16, UR8, URZ ;  /* 0x0000000810087297 */ /* 0x000fe4000fffe03f */
[----:B------:R-:W-:-:S06]  /*10c0*/  ULEA UR6, UR19, UR18, 0xd ;  /* 0x0000001213067291 */ /* 0x000fcc000f8e683f */
[----:B------:R-:W-:Y:S01]  /*10d0*/  LEA R91, R2, UR6, 0x1 ;  /* 0x00000006025b7c11 */ /* 0x000fe2000f8e08ff */
[----:B------:R-:W-:Y:S04]  /*10e0*/  HGMMA.64x64x16.F32.BF16 R56, gdesc[UR12], R56 ;  /* 0x00e000000c3879f0 */ /* 0x000fe80008701838 */
[----:B------:R-:W-:Y:S01]  /*10f0*/  HGMMA.64x64x16.F32.BF16 R24, gdesc[UR8], R24 ;  /* 0x00e00000081879f0 */ /* 0x000fe20008701818 */
[----:B------:R-:W-:Y:S01]  /*1100*/  UMOV UR12, 0x2000102 ;  /* 0x02000102000c7882 */ /* 0x000fe20000000000 */
[----:B------:R-:W-:Y:S02]  /*1110*/  UMOV UR13, 0x80000020 ;  /* 0x80000020000d7882 */ /* 0x000fe40000000000 */
[----:B------:R-:W-:-:S09]  /*1120*/  UIADD3.64 UR12, UR16, UR12, URZ ;  /* 0x0000000c100c7297 */ /* 0x000fd2000fffe03f */
[----:B------:R-:W-:Y:S03]  /*1130*/  HGMMA.64x64x16.F32.BF16 R24, gdesc[UR12], R24, gsb0 ;  /* 0x00e000000c1879f0 */ /* 0x000fe60008001818 */
[----:B------:R-:W-:Y:S02]  /*1140*/  WARPGROUP.DEPBAR.LE gsb0, 0x1 ;  /* 0x00008000000079c5 */ /* 0x000fe40000010100 */
[----:B------:R-:W-:Y:S06]  /*1150*/  BAR.SYNC.DEFER_BLOCKING 0x0 ;  /* 0x0000000000007b1d */ /* 0x000fec0000010000 */
[----:B------:R-:W-:Y:S01]  /*1160*/  @!PT LDS RZ, [RZ] ;  /* 0x00000000fffff984 */ /* 0x000fe20000000800 */
[----:B------:R-:W-:Y:S01]  /*1170*/  @!PT LDS RZ, [RZ] ;  /* 0x00000000fffff984 */ /* 0x000fe20000000800 */
[----:B------:R-:W-:Y:S01]  /*1180*/  @!PT LDS RZ, [RZ] ;  /* 0x00000000fffff984 */ /* 0x000fe20000000800 */
[----:B------:R2:W-:Y:S02]  /*1190*/  LDGSTS.E.BYPASS.128 [R91], desc[UR22][R88.64+0x80], !PT ;  /* 0x00000080585b7fae */ /* 0x0005e4000f901c56 */
[----:B--2---:R-:W-:-:S02]  /*11a0*/  LEA R91, R4, UR6, 0x1 ;  /* 0x00000006045b7c11 */ /* 0x004fc4000f8e08ff */
[----:B------:R-:W-:-:S03]  /*11b0*/  IADD3 R88, P0, R16, UR4, RZ ;  /* 0x0000000410587c10 */ /* 0x000fc6000ff1e0ff */
[----:B------:R2:W-:Y:S01]  /*11c0*/  LDGSTS.E.BYPASS.128 [R91], desc[UR22][R92.64+0x80], !PT ;  /* 0x000000805c5b7fae */ /* 0x0005e2000f901c56 */
[----:B------:R-:W-:Y:S02]  /*11d0*/  IADD3.X R89, R17, UR5, RZ, P0, !PT ;  /* 0x0000000511597c10 */ /* 0x000fe400087fe4ff */
[----:B--2---:R-:W-:Y:S02]  /*11e0*/  LEA R93, R5, UR6, 0x1 ;  /* 0x00000006055d7c11 */ /* 0x004fe4000f8e08ff */
[----:B------:R-:W-:Y:S01]  /*11f0*/  LEA R91, R6, UR6, 0x1 ;  /* 0x00000006065b7c11 */ /* 0x000fe2000f8e08ff */
[----:B------:R-:W-:Y:S02]  /*1200*/  ULEA UR6, UR19, UR21, 0xc ;  /* 0x0000001513067291 */ /* 0x000fe4000f8e603f */
[----:B------:R2:W-:Y:S04]  /*1210*/  LDGSTS.E.BYPASS.128 [R93], desc[UR22][R20.64+0x80], !PT ;  /* 0x00000080145d7fae */ /* 0x0005e8000f901c56 */
[----:B------:R-:W-:Y:S01]  /*1220*/  LEA R92, R2, UR6, 0x1 ;  /* 0x00000006025c7c11 */ /* 0x000fe2000f8e08ff */
[----:B------:R3:W-:Y:S04]  /*1230*/  LDGSTS.E.BYPASS.128 [R91], desc[UR22][R22.64+0x80], !PT ;  /* 0x00000080165b7fae */ /* 0x0007e8000f901c56 */
[----:B------:R-:W0:Y:S01]  /*1240*/  LDGDEPBAR ;  /* 0x00000000000079af */ /* 0x000e220000000000 */
[----:B--2---:R-:W-:Y:S01]  /*1250*/  IADD3 R20, P0, R18, UR4, RZ ;  /* 0x0000000412147c10 */ /* 0x004fe2000ff1e0ff */
[----:B------:R-:W-:Y:S01]  /*1260*/  UIADD3 UR4, UP1, UR4, 0x40, URZ ;  /* 0x0000004004047890 */ /* 0x000fe2000ff3e03f */
[----:B------:R-:W-:Y:S01]  /*1270*/  LEA R93, R4, UR6, 0x1 ;  /* 0x00000006045d7c11 */ /* 0x000fe2000f8e08ff */
[----:B------:R3:W-:Y:S01]  /*1280*/  LDGSTS.E.BYPASS.128 [R92], desc[UR22][R88.64+0x80], !PT ;  /* 0x00000080585c7fae */ /* 0x0007e2000f901c56 */
[----:B------:R-:W-:Y:S01]  /*1290*/  IADD3.X R21, R19, UR5, RZ, P0, !PT ;  /* 0x0000000513157c10 */ /* 0x000fe200087fe4ff */
[----:B------:R-:W-:Y:S01]  /*12a0*/  UIADD3.X UR5, URZ, UR5, URZ, UP1, !UPT ;  /* 0x000000053f057290 */ /* 0x000fe20008ffe43f */
[----:B------:R-:W-:Y:S01]  /*12b0*/  PLOP3.LUT P0, PT, PT, PT, UP0, 0x80, 0x0 ;  /* 0x000000000000781c */ /* 0x000fe20003f0f008 */
[----:B------:R-:W-:-:S02]  /*12c0*/  UPLOP3.LUT UP0, UPT, UPT, UPT, UPT, 0x40, 0x0 ;  /* 0x000000000000789c */ /* 0x000fc40003f0e870 */
[----:B------:R3:W-:Y:S01]  /*12d0*/  LDGSTS.E.BYPASS.128 [R93], desc[UR22][R20.64+0x80], !PT ;  /* 0x00000080145d7fae */ /* 0x0007e2000f901c56 */
[----:B------:R-:W-:-:S03]  /*12e0*/  UMOV UR6, UR20 ;  /* 0x0000001400067c82 */ /* 0x000fc60008000000 */
[----:B------:R-:W0:Y:S06]  /*12f0*/  LDGDEPBAR ;  /* 0x00000000000079af */ /* 0x000e2c0000000000 */
[----:B------:R-:W-:Y:S05]  /*1300*/  @P0 BRA `(.L_x_0) ;  /* 0xfffffff800bc0947 */ /* 0x000fea000383ffff */
[----:B------:R-:W2:Y:S01]  /*1310*/  S2R R2, SR_TID.X ;  /* 0x0000000000027919 */ /* 0x000ea20000002100 */
[----:B------:R-:W-:Y:S02]  /*1320*/  WARPGROUP.DEPBAR.LE gsb0, 0x0 ;  /* 0x00008000000079c5 */ /* 0x000fe40000010000 */
[----:B------:R-:W-:-:S04]  /*1330*/  DEPBAR.LE SB0, 0x0 ;  /* 0x000080000000791a */ /* 0x000fc80000000000 */
[----:B------:R-:W-:Y:S02]  /*1340*/  F2FP.BF16.F32.PACK_AB R42, R43, R42 ;  /* 0x0000002a2b2a723e */ /* 0x000fe400000010ff */
[----:B------:R-:W-:Y:S02]  /*1350*/  F2FP.BF16.F32.PACK_AB R56, R57, R56 ;  /* 0x000000383938723e */ /* 0x000fe400000010ff */
[----:B------:R-:W-:Y:S02]  /*1360*/  F2FP.BF16.F32.PACK_AB R58, R59, R58 ;  /* 0x0000003a3b3a723e */ /* 0x000fe400000010ff */
[----:B------:R-:W-:Y:S02]  /*1370*/  F2FP.BF16.F32.PACK_AB R60, R61, R60 ;  /* 0x0000003c3d3c723e */ /* 0x000fe400000010ff */
[----:B------:R-:W-:Y:S02]  /*1380*/  F2FP.BF16.F32.PACK_AB R62, R63, R62 ;  /* 0x0000003e3f3e723e */ /* 0x000fe400000010ff */
[----:B------:R-:W-:-:S02]  /*1390*/  F2FP.BF16.F32.PACK_AB R64, R65, R64 ;  /* 0x000000404140723e */ /* 0x000fc400000010ff */
[----:B------:R-:W-:Y:S02]  /*13a0*/  F2FP.BF16.F32.PACK_AB R66, R67, R66 ;  /* 0x000000424342723e */ /* 0x000fe400000010ff */
[----:B------:R-:W-:Y:S02]  /*13b0*/  F2FP.BF16.F32.PACK_AB R68, R69, R68 ;  /* 0x000000444544723e */ /* 0x000fe400000010ff */
[----:B------:R-:W-:Y:S02]  /*13c0*/  F2FP.BF16.F32.PACK_AB R70, R71, R70 ;  /* 0x000000464746723e */ /* 0x000fe400000010ff */
[----:B------:R-:W-:Y:S02]  /*13d0*/  F2FP.BF16.F32.PACK_AB R72, R73, R72 ;  /* 0x000000484948723e */ /* 0x000fe400000010ff */
[----:B------:R-:W-:Y:S02]  /*13e0*/  F2FP.BF16.F32.PACK_AB R74, R75, R74 ;  /* 0x0000004a4b4a723e */ /* 0x000fe400000010ff */
[----:B------:R-:W-:-:S02]  /*13f0*/  F2FP.BF16.F32.PACK_AB R76, R77, R76 ;  /* 0x0000004c4d4c723e */ /* 0x000fc400000010ff */
[----:B------:R-:W-:Y:S01]  /*1400*/  F2FP.BF16.F32.PACK_AB R78, R79, R78 ;  /* 0x0000004e4f4e723e */ /* 0x000fe200000010ff */
[----:B--23--:R-:W-:Y:S01]  /*1410*/  IMAD.SHL.U32 R88, R2, 0x8, RZ ;  /* 0x0000000802587824 */ /* 0x00cfe200078e00ff */
[--C-:B------:R-:W-:Y:S02]  /*1420*/  SHF.R.U32.HI R5, RZ, 0x5, R2.reuse ;  /* 0x00000005ff057819 */ /* 0x100fe40000011602 */
[----:B------:R-:W-:Y:S02]  /*1430*/  SHF.R.U32.HI R8, RZ, 0x2, R2 ;  /* 0x00000002ff087819 */ /* 0x000fe40000011602 */
[----:B------:R-:W-:Y:S02]  /*1440*/  LOP3.LUT R5, R5, 0x3, RZ, 0xc0, !PT ;  /* 0x0000000305057812 */ /* 0x000fe400078ec0ff */
[----:B------:R-:W-:Y:S02]  /*1450*/  SGXT.U32 R8, R8, 0x3 ;  /* 0x000000030808781a */ /* 0x000fe40000000000 */
[----:B------:R-:W-:Y:S01]  /*1460*/  F2FP.BF16.F32.PACK_AB R80, R81, R80 ;  /* 0x000000505150723e */ /* 0x000fe200000010ff */
[----:B------:R-:W-:Y:S01]  /*1470*/  IMAD.SHL.U32 R9, R5, 0x10, RZ ;  /* 0x0000001005097824 */ /* 0x000fe200078e00ff */
[----:B------:R-:W-:Y:S01]  /*1480*/  F2FP.BF16.F32.PACK_AB R82, R83, R82 ;  /* 0x000000525352723e */ /* 0x000fe200000010ff */
[----:B------:R-:W-:Y:S01]  /*1490*/  IMAD.SHL.U32 R5, R5, 0x4, RZ ;  /* 0x0000000405057824 */ /* 0x000fe200078e00ff */
[----:B------:R-:W-:-:S02]  /*14a0*/  F2FP.BF16.F32.PACK_AB R84, R85, R84 ;  /* 0x000000545554723e */ /* 0x000fc400000010ff */
[----:B------:R-:W-:Y:S01]  /*14b0*/  LOP3.LUT R9, R9, R8, RZ, 0xfc, !PT ;  /* 0x0000000809097212 */ /* 0x000fe200078efcff */
[----:B------:R-:W-:Y:S01]  /*14c0*/  IMAD.SHL.U32 R8, R2, 0x2, RZ ;  /* 0x0000000202087824 */ /* 0x000fe200078e00ff */
[----:B------:R-:W-:Y:S02]  /*14d0*/  F2FP.BF16.F32.PACK_AB R86, R87, R86 ;  /* 0x000000565756723e */ /* 0x000fe400000010ff */
[----:B------:R-:W-:Y:S02]  /*14e0*/  SHF.R.U32.HI R10, RZ, 0x3, R2 ;  /* 0x00000003ff0a7819 */ /* 0x000fe40000011602 */
[----:B------:R-:W-:Y:S02]  /*14f0*/  LOP3.LUT R8, R8, 0x6, RZ, 0xc0, !PT ;  /* 0x0000000608087812 */ /* 0x000fe400078ec0ff */
[----:B------:R-:W-:Y:S02]  /*1500*/  SGXT.U32 R2, R10, 0x2 ;  /* 0x000000020a02781a */ /* 0x000fe40000000000 */
[----:B------:R-:W-:Y:S01]  /*1510*/  F2FP.BF16.F32.PACK_AB R20, R41, R40 ;  /* 0x000000282914723e */ /* 0x000fe200000010ff */
[----:B------:R-:W-:Y:S01]  /*1520*/  IMAD R8, R9, 0x48, R8 ;  /* 0x0000004809087824 */ /* 0x000fe200078e0208 */
[----:B------:R-:W-:-:S02]  /*1530*/  LOP3.LUT R5, R5, R2, RZ, 0xfc, !PT ;  /* 0x0000000205057212 */ /* 0x000fc400078efcff */
[----:B------:R-:W-:Y:S02]  /*1540*/  LOP3.LUT R2, R88, 0x38, RZ, 0xc0, !PT ;  /* 0x0000003858027812 */ /* 0x000fe400078ec0ff */
[----:B------:R-:W-:Y:S01]  /*1550*/  LEA R43, R8, UR18, 0x1 ;  /* 0x00000012082b7c11 */ /* 0x000fe2000f8e08ff */
[----:B------:R-:W-:Y:S01]  /*1560*/  BAR.SYNC.DEFER_BLOCKING 0x0 ;  /* 0x0000000000007b1d */ /* 0x000fe20000010000 */
[----:B------:R-:W-:Y:S01]  /*1570*/  F2FP.BF16.F32.PACK_AB R4, R29, R28 ;  /* 0x0000001c1d04723e */ /* 0x000fe200000010ff */
[----:B------:R-:W-:Y:S01]  /*1580*/  IMAD R2, R5, 0x48, R2 ;  /* 0x0000004805027824 */ /* 0x000fe200078e0202 */
[----:B------:R-:W-:Y:S02]  /*1590*/  F2FP.BF16.F32.PACK_AB R6, R31, R30 ;  /* 0x0000001e1f06723e */ /* 0x000fe400000010ff */
[----:B------:R-:W-:Y:S02]  /*15a0*/  F2FP.BF16.F32.PACK_AB R16, R33, R32 ;  /* 0x000000202110723e */ /* 0x000fe400000010ff */
[----:B------:R-:W-:-:S02]  /*15b0*/  LEA R40, R2, UR18, 0x1 ;  /* 0x0000001202287c11 */ /* 0x000fc4000f8e08ff */
[----:B------:R-:W-:Y:S02]  /*15c0*/  F2FP.BF16.F32.PACK_AB R18, R35, R34 ;  /* 0x000000222312723e */ /* 0x000fe400000010ff */
[----:B------:R-:W-:Y:S02]  /*15d0*/  F2FP.BF16.F32.PACK_AB R24, R25, R24 ;  /* 0x000000181918723e */ /* 0x000fe400000010ff */
[----:B------:R-:W-:Y:S02]  /*15e0*/  F2FP.BF16.F32.PACK_AB R26, R27, R26 ;  /* 0x0000001a1b1a723e */ /* 0x000fe400000010ff */
[----:B------:R-:W-:Y:S02]  /*15f0*/  F2FP.BF16.F32.PACK_AB R36, R37, R36 ;  /* 0x000000242524723e */ /* 0x000fe400000010ff */
[----:B------:R-:W-:Y:S02]  /*1600*/  F2FP.BF16.F32.PACK_AB R38, R39, R38 ;  /* 0x000000262726723e */ /* 0x000fe400000010ff */
[----:B------:R-:W-:-:S02]  /*1610*/  F2FP.BF16.F32.PACK_AB R44, R45, R44 ;  /* 0x0000002c2d2c723e */ /* 0x000fc400000010ff */
[----:B------:R-:W-:Y:S02]  /*1620*/  F2FP.BF16.F32.PACK_AB R46, R47, R46 ;  /* 0x0000002e2f2e723e */ /* 0x000fe400000010ff */
[----:B------:R-:W-:Y:S01]  /*1630*/  F2FP.BF16.F32.PACK_AB R48, R49, R48 ;  /* 0x000000303130723e */ /* 0x000fe200000010ff */
[----:B------:R-:W-:Y:S01]  /*1640*/  STS [R43], R56 ;  /* 0x000000382b007388 */ /* 0x000fe20000000800 */
[----:B------:R-:W-:Y:S02]  /*1650*/  F2FP.BF16.F32.PACK_AB R50, R51, R50 ;  /* 0x000000323332723e */ /* 0x000fe400000010ff */
[----:B------:R-:W-:Y:S01]  /*1660*/  F2FP.BF16.F32.PACK_AB R52, R53, R52 ;  /* 0x000000343534723e */ /* 0x000fe200000010ff */
[----:B------:R-:W-:Y:S01]  /*1670*/  STS [R43+0x480], R58 ;  /* 0x0004803a2b007388 */ /* 0x000fe20000000800 */
[----:B------:R-:W-:Y:S02]  /*1680*/  F2FP.BF16.F32.PACK_AB R54, R55, R54 ;  /* 0x000000363736723e */ /* 0x000fe400000010ff */
[----:B------:R-:W-:Y:S01]  /*1690*/  LOP3.LUT R2, R3, 0x38, R88, 0xf8, !PT ;  /* 0x0000003803027812 */ /* 0x000fe200078ef858 */
[----:B------:R-:W-:Y:S01]  /*16a0*/  STS [R43+0x10], R60 ;  /* 0x0000103c2b007388 */ /* 0x000fe20000000800 */
[----:B------:R-:W-:-:S02]  /*16b0*/  LOP3.LUT R3, R7, 0x10, RZ, 0xfc, !PT ;  /* 0x0000001007037812 */ /* 0x000fc400078efcff */
[----:B------:R-:W-:Y:S01]  /*16c0*/  ISETP.GE.AND P0, PT, R2, 0xc00, PT ;  /* 0x00000c000200780c */ /* 0x000fe20003f06270 */
[----:B------:R-:W-:Y:S01]  /*16d0*/  STS [R43+0x490], R62 ;  /* 0x0004903e2b007388 */ /* 0x000fe20000000800 */
[C---:B------:R-:W-:Y:S02]  /*16e0*/  LOP3.LUT R37, R7.reuse, 0x20, RZ, 0xfc, !PT ;  /* 0x0000002007257812 */ /* 0x040fe400078efcff */
[CC--:B------:R-:W-:Y:S01]  /*16f0*/  ISETP.LT.AND P1, PT, R7.reuse, R0.reuse, !P0 ;  /* 0x000000000700720c */ /* 0x0c0fe20004721270 */
[----:B------:R-:W-:Y:S01]  /*1700*/  STS [R43+0x20], R64 ;  /* 0x000020402b007388 */ /* 0x000fe20000000800 */
[C---:B------:R-:W-:Y:S02]  /*1710*/  LOP3.LUT R39, R7.reuse, 0x30, RZ, 0xfc, !PT ;  /* 0x0000003007277812 */ /* 0x040fe400078efcff */
[----:B------:R-:W-:Y:S01]  /*1720*/  LOP3.LUT R41, R7, 0x40, RZ, 0xfc, !PT ;  /* 0x0000004007297812 */ /* 0x000fe200078efcff */
[----:B------:R-:W-:Y:S01]  /*1730*/  STS [R43+0x4a0], R66 ;  /* 0x0004a0422b007388 */ /* 0x000fe20000000800 */
[----:B------:R-:W-:-:S02]  /*1740*/  ISETP.LT.AND P6, PT, R3, R0, !P0 ;  /* 0x000000000300720c */ /* 0x000fc400047c1270 */
[-C--:B------:R-:W-:Y:S01]  /*1750*/  ISETP.LT.AND P5, PT, R37, R0.reuse, !P0 ;  /* 0x000000002500720c */ /* 0x080fe200047a1270 */
[----:B------:R-:W-:Y:S01]  /*1760*/  STS [R43+0x30], R68 ;  /* 0x000030442b007388 */ /* 0x000fe20000000800 */
[-C--:B------:R-:W-:Y:S02]  /*1770*/  ISETP.LT.AND P4, PT, R39, R0.reuse, !P0 ;  /* 0x000000002700720c */ /* 0x080fe40004781270 */
[----:B------:R-:W-:Y:S01]  /*1780*/  LOP3.LUT R37, R7, 0x50, RZ, 0xfc, !PT ;  /* 0x0000005007257812 */ /* 0x000fe200078efcff */
[----:B------:R-:W-:Y:S01]  /*1790*/  STS [R43+0x4b0], R70 ;  /* 0x0004b0462b007388 */ /* 0x000fe20000000800 */
[----:B------:R-:W-:Y:S02]  /*17a0*/  ISETP.LT.AND P3, PT, R41, R0, !P0 ;  /* 0x000000002900720c */ /* 0x000fe40004761270 */
[C---:B------:R-:W-:Y:S01]  /*17b0*/  LOP3.LUT R39, R7.reuse, 0x60, RZ, 0xfc, !PT ;  /* 0x0000006007277812 */ /* 0x040fe200078efcff */
[----:B------:R-:W-:Y:S01]  /*17c0*/  STS [R43+0x40], R72 ;  /* 0x000040482b007388 */ /* 0x000fe20000000800 */
[----:B------:R-:W-:-:S02]  /*17d0*/  LOP3.LUT R41, R7, 0x70, RZ, 0xfc, !PT ;  /* 0x0000007007297812 */ /* 0x000fc400078efcff */
[----:B------:R-:W-:Y:S01]  /*17e0*/  ISETP.LT.AND P2, PT, R37, R0, !P0 ;  /* 0x000000002500720c */ /* 0x000fe20004741270 */
[----:B------:R-:W-:Y:S04]  /*17f0*/  STS [R43+0x4c0], R74 ;  /* 0x0004c04a2b007388 */ /* 0x000fe80000000800 */
[----:B------:R-:W-:Y:S04]  /*1800*/  STS [R43+0x50], R76 ;  /* 0x0000504c2b007388 */ /* 0x000fe80000000800 */
[----:B------:R-:W-:Y:S04]  /*1810*/  STS [R43+0x4d0], R78 ;  /* 0x0004d04e2b007388 */ /* 0x000fe80000000800 */
[----:B------:R-:W-:Y:S04]  /*1820*/  STS [R43+0x60], R80 ;  /* 0x000060502b007388 */ /* 0x000fe80000000800 */
[----:B------:R-:W-:Y:S04]  /*1830*/  STS [R43+0x4e0], R82 ;  /* 0x0004e0522b007388 */ /* 0x000fe80000000800 */
[----:B------:R-:W-:Y:S04]  /*1840*/  STS [R43+0x70], R84 ;  /* 0x000070542b007388 */ /* 0x000fe80000000800 */
[----:B------:R-:W-:Y:S01]  /*1850*/  STS [R43+0x4f0], R86 ;  /* 0x0004f0562b007388 */ /* 0x000fe20000000800 */
[----:B------:R-:W-:Y:S06]  /*1860*/  BAR.SYNC.DEFER_BLOCKING 0x0 ;  /* 0x0000000000007b1d */ /* 0x000fec0000010000 */
[----:B------:R-:W2:Y:S04]  /*1870*/  LDS.128 R32, [R40] ;  /* 0x0000000028207984 */ /* 0x000ea80000000c00 */
[----:B------:R-:W3:Y:S04]  /*1880*/  LDS.128 R28, [R40+0x900] ;  /* 0x00090000281c7984 */ /* 0x000ee80000000c00 */
[----:B------:R-:W4:Y:S04]  /*1890*/  LDS.128 R12, [R40+0x1200] ;  /* 0x00120000280c7984 */ /* 0x000f280000000c00 */
[----:B------:R-:W5:Y:S01]  /*18a0*/  LDS.128 R8, [R40+0x1b00] ;  /* 0x001b000028087984 */ /* 0x000f620000000c00 */
[----:B------:R-:W-:Y:S06]  /*18b0*/  BAR.SYNC.DEFER_BLOCKING 0x0 ;  /* 0x0000000000007b1d */ /* 0x000fec0000010000 */
[----:B------:R-:W-:Y:S04]  /*18c0*/  STS [R43], R24 ;  /* 0x000000182b007388 */ /* 0x000fe80000000800 */
[----:B------:R-:W-:Y:S04]  /*18d0*/  STS [R43+0x480], R26 ;  /* 0x0004801a2b007388 */ /* 0x000fe80000000800 */
[----:B------:R2:W-:Y:S04]  /*18e0*/  STS [R43+0x10], R4 ;  /* 0x000010042b007388 */ /* 0x0005e80000000800 */
[----:B------:R-:W-:Y:S04]  /*18f0*/  STS [R43+0x490], R6 ;  /* 0x000490062b007388 */ /* 0x000fe80000000800 */
[----:B------:R-:W-:Y:S01]  /*1900*/  STS [R43+0x20], R16 ;  /* 0x000020102b007388 */ /* 0x000fe20000000800 */
[----:B-12---:R-:W1:Y:S03]  /*1910*/  LDC.64 R4, c[0x0][0x220] ;  /* 0x00008800ff047b82 */ /* 0x006e660000000a00 */
[----:B------:R-:W-:Y:S04]  /*1920*/  STS [R43+0x4a0], R18 ;  /* 0x0004a0122b007388 */ /* 0x000fe80000000800 */
        /* <DEDUP_REMOVED lines=9> */
[----:B------:R2:W-:Y:S01]  /*19c0*/  STS [R43+0x4f0], R54 ;  /* 0x0004f0362b007388 */ /* 0x0005e20000000800 */
[----:B------:R-:W-:Y:S01]  /*19d0*/  BAR.SYNC.DEFER_BLOCKING 0x0 ;  /* 0x0000000000007b1d */ /* 0x000fe20000010000 */
[----:B--2---:R-:W-:-:S04]  /*19e0*/  IMAD R43, R7, 0xc00, R2 ;  /* 0x00000c00072b7824 */ /* 0x004fc800078e0202 */
[----:B-1----:R-:W-:-:S04]  /*19f0*/  IMAD.WIDE R2, R43, 0x2, R4 ;  /* 0x000000022b027825 */ /* 0x002fc800078e0204 */
[C---:B------:R-:W-:Y:S02]  /*1a00*/  VIADD R45, R43.reuse, 0xc000 ;  /* 0x0000c0002b2d7836 */ /* 0x040fe40000000000 */
[----:B------:R-:W-:Y:S02]  /*1a10*/  VIADD R37, R43, 0x18000 ;  /* 0x000180002b257836 */ /* 0x000fe40000000000 */
[----:B------:R-:W-:-:S04]  /*1a20*/  IMAD.WIDE R6, R45, 0x2, R4 ;  /* 0x000000022d067825 */ /* 0x000fc800078e0204 */
[C---:B------:R-:W-:Y:S01]  /*1a30*/  VIADD R45, R43.reuse, 0x3c000 ;  /* 0x0003c0002b2d7836 */ /* 0x040fe20000000000 */
[----:B------:R-:W1:Y:S01]  /*1a40*/  LDS.128 R24, [R40] ;  /* 0x0000000028187984 */ /* 0x000e620000000c00 */
[----:B------:R-:W-:Y:S02]  /*1a50*/  VIADD R47, R43, 0x48000 ;  /* 0x000480002b2f7836 */ /* 0x000fe40000000000 */
[--C-:B------:R-:W-:Y:S01]  /*1a60*/  IMAD.WIDE R36, R37, 0x2, R4.reuse ;  /* 0x0000000225247825 */ /* 0x100fe200078e0204 */
[----:B------:R-:W2:Y:S04]  /*1a70*/  LDS.128 R20, [R40+0x900] ;  /* 0x0009000028147984 */ /* 0x000ea80000000c00 */
[----:B------:R-:W2:Y:S04]  /*1a80*/  LDS.128 R16, [R40+0x1200] ;  /* 0x0012000028107984 */ /* 0x000ea80000000c00 */
[----:B------:R5:W-:Y:S01]  /*1a90*/  @P1 STG.E.128 desc[UR22][R2.64], R32 ;  /* 0x0000002002001986 */ /* 0x000be2000c101d16 */
[-C--:B------:R-:W-:Y:S01]  /*1aa0*/  ISETP.LT.AND P1, PT, R39, R0.reuse, !P0 ;  /* 0x000000002700720c */ /* 0x080fe20004721270 */
[----:B------:R-:W-:Y:S01]  /*1ab0*/  VIADD R39, R43, 0x24000 ;  /* 0x000240002b277836 */ /* 0x000fe20000000000 */
[----:B------:R-:W-:Y:S01]  /*1ac0*/  ISETP.LT.AND P0, PT, R41, R0, !P0 ;  /* 0x000000002900720c */ /* 0x000fe20004701270 */
[----:B------:R-:W-:Y:S01]  /*1ad0*/  VIADD R41, R43, 0x30000 ;  /* 0x000300002b297836 */ /* 0x000fe20000000000 */
[----:B---3--:R3:W-:Y:S01]  /*1ae0*/  @P6 STG.E.128 desc[UR22][R6.64], R28 ;  /* 0x0000001c06006986 */ /* 0x0087e2000c101d16 */
[----:B------:R-:W-:-:S03]  /*1af0*/  IMAD.WIDE R38, R39, 0x2, R4 ;  /* 0x0000000227267825 */ /* 0x000fc600078e0204 */
[----:B----4-:R3:W-:Y:S04]  /*1b00*/  @P5 STG.E.128 desc[UR22][R36.64], R12 ;  /* 0x0000000c24005986 */ /* 0x0107e8000c101d16 */
[----:B-----5:R3:W-:Y:S01]  /*1b10*/  @P4 STG.E.128 desc[UR22][R38.64], R8 ;  /* 0x0000000826004986 */ /* 0x0207e2000c101d16 */
[----:B------:R-:W-:-:S04]  /*1b20*/  IMAD.WIDE R2, R41, 0x2, R4 ;  /* 0x0000000229027825 */ /* 0x000fc800078e0204 */
[----:B------:R-:W-:-:S04]  /*1b30*/  IMAD.WIDE R32, R45, 0x2, R4 ;  /* 0x000000022d207825 */ /* 0x000fc800078e0204 */
[----:B------:R-:W-:Y:S01]  /*1b40*/  IMAD.WIDE R34, R47, 0x2, R4 ;  /* 0x000000022f227825 */ /* 0x000fe200078e0204 */
[----:B-1----:R3:W-:Y:S04]  /*1b50*/  @P3 STG.E.128 desc[UR22][R2.64], R24 ;  /* 0x0000001802003986 */ /* 0x0027e8000c101d16 */
[----:B--2---:R3:W-:Y:S04]  /*1b60*/  @P2 STG.E.128 desc[UR22][R32.64], R20 ;  /* 0x0000001420002986 */ /* 0x0047e8000c101d16 */
[----:B------:R3:W-:Y:S01]  /*1b70*/  @P1 STG.E.128 desc[UR22][R34.64], R16 ;  /* 0x0000001022001986 */ /* 0x0007e2000c101d16 */
[----:B------:R-:W-:Y:S05]  /*1b80*/  @!P0 EXIT ;  /* 0x000000000000894d */ /* 0x000fea0003800000 */
[----:B---3--:R-:W1:Y:S01]  /*1b90*/  LDS.128 R8, [R40+0x1b00] ;  /* 0x001b000028087984 */ /* 0x008e620000000c00 */
[----:B------:R-:W-:-:S04]  /*1ba0*/  VIADD R43, R43, 0x54000 ;  /* 0x000540002b2b7836 */ /* 0x000fc80000000000 */
[----:B------:R-:W-:-:S05]  /*1bb0*/  IMAD.WIDE R4, R43, 0x2, R4 ;  /* 0x000000022b047825 */ /* 0x000fca00078e0204 */
[----:B-1----:R-:W-:Y:S01]  /*1bc0*/  STG.E.128 desc[UR22][R4.64], R8 ;  /* 0x0000000804007986 */ /* 0x002fe2000c101d16 */
[----:B------:R-:W-:Y:S05]  /*1bd0*/  EXIT ;  /* 0x000000000000794d */ /* 0x000fea0003800000 */
.L_x_1:
[----:B------:R-:W-:-:S00]  /*1be0*/  BRA `(.L_x_1) ;  /* 0xfffffffc00fc7947 */ /* 0x000fc0000383ffff */
[----:B------:R-:W-:-:S00]  /*1bf0*/  NOP ;  /* 0x0000000000007918 */ /* 0x000fc00000000000 */
        /* <DEDUP_REMOVED lines=8> */
.L_x_2:


//--------------------- .nv.shared.triton_mm      --------------------------
	.section	.nv.shared.triton_mm,"aw",@nobits
	.sectionflags	@""
	.align	16
	.zero		1024


//--------------------- .nv.constant0.triton_mm   --------------------------
	.section	.nv.constant0.triton_mm,"a",@progbits
	.sectionflags	@""
	.align	4
.nv.constant0.triton_mm:
	.zero		556
